//
// Generated by NVIDIA NVVM Compiler
//
// Compiler Build ID: CL-36424714
// Cuda compilation tools, release 13.0, V13.0.88
// Based on NVVM 20.0.0
//

.version 9.0
.target sm_100
.address_size 64

	// .globl	_ZN3cub18CUB_300001_SM_10006detail11EmptyKernelIvEEvv
.global .align 1 .b8 _ZN41_INTERNAL_521553df_4_k_cu_a0d30d36_2457964cuda3std3__45__cpo5beginE[1];
.global .align 1 .b8 _ZN41_INTERNAL_521553df_4_k_cu_a0d30d36_2457964cuda3std3__45__cpo3endE[1];
.global .align 1 .b8 _ZN41_INTERNAL_521553df_4_k_cu_a0d30d36_2457964cuda3std3__45__cpo6cbeginE[1];
.global .align 1 .b8 _ZN41_INTERNAL_521553df_4_k_cu_a0d30d36_2457964cuda3std3__45__cpo4cendE[1];
.global .align 1 .b8 _ZN41_INTERNAL_521553df_4_k_cu_a0d30d36_2457964cuda3std3__45__cpo6rbeginE[1];
.global .align 1 .b8 _ZN41_INTERNAL_521553df_4_k_cu_a0d30d36_2457964cuda3std3__45__cpo4rendE[1];
.global .align 1 .b8 _ZN41_INTERNAL_521553df_4_k_cu_a0d30d36_2457964cuda3std3__45__cpo7crbeginE[1];
.global .align 1 .b8 _ZN41_INTERNAL_521553df_4_k_cu_a0d30d36_2457964cuda3std3__45__cpo5crendE[1];
.global .align 1 .b8 _ZN41_INTERNAL_521553df_4_k_cu_a0d30d36_2457964cuda3std3__443_GLOBAL__N__521553df_4_k_cu_a0d30d36_2457966ignoreE[1];
.global .align 1 .b8 _ZN41_INTERNAL_521553df_4_k_cu_a0d30d36_2457964cuda3std3__419piecewise_constructE[1];
.global .align 1 .b8 _ZN41_INTERNAL_521553df_4_k_cu_a0d30d36_2457964cuda3std3__48in_placeE[1];
.global .align 1 .b8 _ZN41_INTERNAL_521553df_4_k_cu_a0d30d36_2457964cuda3std3__420unreachable_sentinelE[1];
.global .align 1 .b8 _ZN41_INTERNAL_521553df_4_k_cu_a0d30d36_2457964cuda3std3__47nulloptE[1];
.global .align 1 .b8 _ZN41_INTERNAL_521553df_4_k_cu_a0d30d36_2457964cuda3std3__48unexpectE[1];
.global .align 1 .b8 _ZN41_INTERNAL_521553df_4_k_cu_a0d30d36_2457964cuda3std6ranges3__45__cpo4swapE[1];
.global .align 1 .b8 _ZN41_INTERNAL_521553df_4_k_cu_a0d30d36_2457964cuda3std6ranges3__45__cpo9iter_moveE[1];
.global .align 1 .b8 _ZN41_INTERNAL_521553df_4_k_cu_a0d30d36_2457964cuda3std6ranges3__45__cpo5beginE[1];
.global .align 1 .b8 _ZN41_INTERNAL_521553df_4_k_cu_a0d30d36_2457964cuda3std6ranges3__45__cpo3endE[1];
.global .align 1 .b8 _ZN41_INTERNAL_521553df_4_k_cu_a0d30d36_2457964cuda3std6ranges3__45__cpo6cbeginE[1];
.global .align 1 .b8 _ZN41_INTERNAL_521553df_4_k_cu_a0d30d36_2457964cuda3std6ranges3__45__cpo4cendE[1];
.global .align 1 .b8 _ZN41_INTERNAL_521553df_4_k_cu_a0d30d36_2457964cuda3std6ranges3__45__cpo7advanceE[1];
.global .align 1 .b8 _ZN41_INTERNAL_521553df_4_k_cu_a0d30d36_2457964cuda3std6ranges3__45__cpo9iter_swapE[1];
.global .align 1 .b8 _ZN41_INTERNAL_521553df_4_k_cu_a0d30d36_2457964cuda3std6ranges3__45__cpo4nextE[1];
.global .align 1 .b8 _ZN41_INTERNAL_521553df_4_k_cu_a0d30d36_2457964cuda3std6ranges3__45__cpo4prevE[1];
.global .align 1 .b8 _ZN41_INTERNAL_521553df_4_k_cu_a0d30d36_2457964cuda3std6ranges3__45__cpo4dataE[1];
.global .align 1 .b8 _ZN41_INTERNAL_521553df_4_k_cu_a0d30d36_2457964cuda3std6ranges3__45__cpo5cdataE[1];
.global .align 1 .b8 _ZN41_INTERNAL_521553df_4_k_cu_a0d30d36_2457964cuda3std6ranges3__45__cpo4sizeE[1];
.global .align 1 .b8 _ZN41_INTERNAL_521553df_4_k_cu_a0d30d36_2457964cuda3std6ranges3__45__cpo5ssizeE[1];
.global .align 1 .b8 _ZN41_INTERNAL_521553df_4_k_cu_a0d30d36_2457964cuda3std6ranges3__45__cpo8distanceE[1];
.global .align 1 .b8 _ZN41_INTERNAL_521553df_4_k_cu_a0d30d36_2457966thrust24THRUST_300001_SM_1000_NS8cuda_cub3parE[1];
.global .align 1 .b8 _ZN41_INTERNAL_521553df_4_k_cu_a0d30d36_2457966thrust24THRUST_300001_SM_1000_NS8cuda_cub10par_nosyncE[1];
.global .align 1 .b8 _ZN41_INTERNAL_521553df_4_k_cu_a0d30d36_2457966thrust24THRUST_300001_SM_1000_NS6system6detail10sequential3seqE[1];
.global .align 1 .b8 _ZN41_INTERNAL_521553df_4_k_cu_a0d30d36_2457966thrust24THRUST_300001_SM_1000_NS6system3cpp3parE[1];
.global .align 1 .b8 _ZN41_INTERNAL_521553df_4_k_cu_a0d30d36_2457966thrust24THRUST_300001_SM_1000_NS12placeholders2_1E[1];
.global .align 1 .b8 _ZN41_INTERNAL_521553df_4_k_cu_a0d30d36_2457966thrust24THRUST_300001_SM_1000_NS12placeholders2_2E[1];
.global .align 1 .b8 _ZN41_INTERNAL_521553df_4_k_cu_a0d30d36_2457966thrust24THRUST_300001_SM_1000_NS12placeholders2_3E[1];
.global .align 1 .b8 _ZN41_INTERNAL_521553df_4_k_cu_a0d30d36_2457966thrust24THRUST_300001_SM_1000_NS12placeholders2_4E[1];
.global .align 1 .b8 _ZN41_INTERNAL_521553df_4_k_cu_a0d30d36_2457966thrust24THRUST_300001_SM_1000_NS12placeholders2_5E[1];
.global .align 1 .b8 _ZN41_INTERNAL_521553df_4_k_cu_a0d30d36_2457966thrust24THRUST_300001_SM_1000_NS12placeholders2_6E[1];
.global .align 1 .b8 _ZN41_INTERNAL_521553df_4_k_cu_a0d30d36_2457966thrust24THRUST_300001_SM_1000_NS12placeholders2_7E[1];
.global .align 1 .b8 _ZN41_INTERNAL_521553df_4_k_cu_a0d30d36_2457966thrust24THRUST_300001_SM_1000_NS12placeholders2_8E[1];
.global .align 1 .b8 _ZN41_INTERNAL_521553df_4_k_cu_a0d30d36_2457966thrust24THRUST_300001_SM_1000_NS12placeholders2_9E[1];
.global .align 1 .b8 _ZN41_INTERNAL_521553df_4_k_cu_a0d30d36_2457966thrust24THRUST_300001_SM_1000_NS12placeholders3_10E[1];
.global .align 1 .b8 _ZN41_INTERNAL_521553df_4_k_cu_a0d30d36_2457966thrust24THRUST_300001_SM_1000_NS3seqE[1];
.global .align 1 .b8 _ZN41_INTERNAL_521553df_4_k_cu_a0d30d36_2457966thrust24THRUST_300001_SM_1000_NS6deviceE[1];

.visible .entry _ZN3cub18CUB_300001_SM_10006detail11EmptyKernelIvEEvv()
{


	ret;

}


// ===== COMPILED SASS (sm_100) =====

	.target	sm_100

	.elftype	@"ET_EXEC"


//--------------------- .note.nv.tkinfo           --------------------------
	.section	.note.nv.tkinfo,"",@"SHT_NOTE"
	.sectionflags	@"SHF_NOTE_NV_TKINFO"
	.tkinfo
        /*0018*/ 	.word	0x00000002
        /*0030*/ 	.string	""
        /*0030*/ 	.string	"ptxas"
        /*0030*/ 	.string	"Cuda compilation tools, release 13.0, V13.0.88"
        /*0030*/ 	.string	"Build cuda_13.0.r13.0/compiler.36424714_0"
        /*0030*/ 	.string	"-arch sm_100 -m 64 "



//--------------------- .note.nv.cuinfo           --------------------------
	.section	.note.nv.cuinfo,"",@"SHT_NOTE"
	.sectionflags	@"SHF_NOTE_NV_CUINFO"
        /*0018*/ 	.short	0x0002
        /*001a*/ 	.short	0x0064
        /*001c*/ 	.short	0x0082
	.zero		2


//--------------------- .nv.info                  --------------------------
	.section	.nv.info,"",@"SHT_CUDA_INFO"
	.align	4


	//----- nvinfo : EIATTR_REGCOUNT
	.align		4
        /*0000*/ 	.byte	0x04, 0x2f
        /*0002*/ 	.short	(.L_46 - .L_45)
	.align		4
.L_45:
        /*0004*/ 	.word	index@(_ZN3cub18CUB_300001_SM_10006detail11EmptyKernelIvEEvv)
        /*0008*/ 	.word	0x00000004


	//----- nvinfo : EIATTR_FRAME_SIZE
	.align		4
.L_46:
        /*000c*/ 	.byte	0x04, 0x11
        /*000e*/ 	.short	(.L_48 - .L_47)
	.align		4
.L_47:
        /*0010*/ 	.word	index@(_ZN3cub18CUB_300001_SM_10006detail11EmptyKernelIvEEvv)
        /*0014*/ 	.word	0x00000000


	//----- nvinfo : EIATTR_MIN_STACK_SIZE
	.align		4
.L_48:
        /*0018*/ 	.byte	0x04, 0x12
        /*001a*/ 	.short	(.L_50 - .L_49)
	.align		4
.L_49:
        /*001c*/ 	.word	index@(_ZN3cub18CUB_300001_SM_10006detail11EmptyKernelIvEEvv)
        /*0020*/ 	.word	0x00000000
.L_50:


//--------------------- .nv.compat                --------------------------
	.section	.nv.compat,"",@"SHT_CUDA_COMPAT_INFO"
	.align	4
        /*0000*/ 	.byte	0x02, 0x09, 0x00, 0x00, 0x02, 0x02, 0x01, 0x00, 0x02, 0x05, 0x05, 0x00, 0x03, 0x07, 0x01, 0x01
        /*0010*/ 	.byte	0x02, 0x03, 0x00, 0x00, 0x02, 0x06, 0x01, 0x00, 0x04, 0x0b, 0x08, 0x00, 0x09, 0x00, 0x00, 0x00
        /*0020*/ 	.byte	0x00, 0x00, 0x00, 0x00


//--------------------- .nv.info._ZN3cub18CUB_300001_SM_10006detail11EmptyKernelIvEEvv --------------------------
	.section	.nv.info._ZN3cub18CUB_300001_SM_10006detail11EmptyKernelIvEEvv,"",@"SHT_CUDA_INFO"
	.sectionflags	@""
	.align	4


	//----- nvinfo : EIATTR_CUDA_API_VERSION
	.align		4
        /*0000*/ 	.byte	0x04, 0x37
        /*0002*/ 	.short	(.L_52 - .L_51)
.L_51:
        /*0004*/ 	.word	0x00000082


	//----- nvinfo : EIATTR_SPARSE_MMA_MASK
	.align		4
.L_52:
        /*0008*/ 	.byte	0x03, 0x50
        /*000a*/ 	.short	0x0000


	//----- nvinfo : EIATTR_MAXREG_COUNT
	.align		4
        /*000c*/ 	.byte	0x03, 0x1b
        /*000e*/ 	.short	0x00ff


	//----- nvinfo : EIATTR_MERCURY_ISA_VERSION
	.align		4
        /*0010*/ 	.byte	0x03, 0x5f
        /*0012*/ 	.short	0x0101


	//----- nvinfo : EIATTR_VRC_CTA_INIT_COUNT
	.align		4
        /*0014*/ 	.byte	0x02, 0x4a
	.zero		1
	.zero		1


	//----- nvinfo : EIATTR_EXIT_INSTR_OFFSETS
	.align		4
        /*0018*/ 	.byte	0x04, 0x1c
        /*001a*/ 	.short	(.L_54 - .L_53)


	//   ....[0]....
.L_53:
        /*001c*/ 	.word	0x00000010


	//----- nvinfo : EIATTR_SW_WAR
	.align		4
.L_54:
        /*0020*/ 	.byte	0x04, 0x36
        /*0022*/ 	.short	(.L_56 - .L_55)
.L_55:
        /*0024*/ 	.word	0x00000008
.L_56:


//--------------------- .nv.callgraph             --------------------------
	.section	.nv.callgraph,"",@"SHT_CUDA_CALLGRAPH"
	.align	4
	.sectionentsize	8
	.align		4
        /*0000*/ 	.word	0x00000000
	.align		4
        /*0004*/ 	.word	0xffffffff
	.align		4
        /*0008*/ 	.word	0x00000000
	.align		4
        /*000c*/ 	.word	0xfffffffe
	.align		4
        /*0010*/ 	.word	0x00000000
	.align		4
        /*0014*/ 	.word	0xfffffffd
	.align		4
        /*0018*/ 	.word	0x00000000
	.align		4
        /*001c*/ 	.word	0xfffffffc


//--------------------- .nv.constant4             --------------------------
	.section	.nv.constant4,"a",@progbits
	.align	8
	.align		8
.nv.constant4:
        /*0000*/ 	.dword	_ZN41_INTERNAL_521553df_4_k_cu_a0d30d36_2462114cuda3std3__45__cpo5beginE
	.align		8
        /*0008*/ 	.dword	_ZN41_INTERNAL_521553df_4_k_cu_a0d30d36_2462114cuda3std3__45__cpo3endE
	.align		8
        /*0010*/ 	.dword	_ZN41_INTERNAL_521553df_4_k_cu_a0d30d36_2462114cuda3std3__45__cpo6cbeginE
	.align		8
        /*0018*/ 	.dword	_ZN41_INTERNAL_521553df_4_k_cu_a0d30d36_2462114cuda3std3__45__cpo4cendE
	.align		8
        /*0020*/ 	.dword	_ZN41_INTERNAL_521553df_4_k_cu_a0d30d36_2462114cuda3std3__45__cpo6rbeginE
	.align		8
        /*0028*/ 	.dword	_ZN41_INTERNAL_521553df_4_k_cu_a0d30d36_2462114cuda3std3__45__cpo4rendE
	.align		8
        /*0030*/ 	.dword	_ZN41_INTERNAL_521553df_4_k_cu_a0d30d36_2462114cuda3std3__45__cpo7crbeginE
	.align		8
        /*0038*/ 	.dword	_ZN41_INTERNAL_521553df_4_k_cu_a0d30d36_2462114cuda3std3__45__cpo5crendE
	.align		8
        /*0040*/ 	.dword	_ZN41_INTERNAL_521553df_4_k_cu_a0d30d36_2462114cuda3std3__443_GLOBAL__N__521553df_4_k_cu_a0d30d36_2462116ignoreE
	.align		8
        /*0048*/ 	.dword	_ZN41_INTERNAL_521553df_4_k_cu_a0d30d36_2462114cuda3std3__419piecewise_constructE
	.align		8
        /*0050*/ 	.dword	_ZN41_INTERNAL_521553df_4_k_cu_a0d30d36_2462114cuda3std3__48in_placeE
	.align		8
        /*0058*/ 	.dword	_ZN41_INTERNAL_521553df_4_k_cu_a0d30d36_2462114cuda3std3__420unreachable_sentinelE
	.align		8
        /*0060*/ 	.dword	_ZN41_INTERNAL_521553df_4_k_cu_a0d30d36_2462114cuda3std3__47nulloptE
	.align		8
        /*0068*/ 	.dword	_ZN41_INTERNAL_521553df_4_k_cu_a0d30d36_2462114cuda3std3__48unexpectE
	.align		8
        /*0070*/ 	.dword	_ZN41_INTERNAL_521553df_4_k_cu_a0d30d36_2462114cuda3std6ranges3__45__cpo4swapE
	.align		8
        /*0078*/ 	.dword	_ZN41_INTERNAL_521553df_4_k_cu_a0d30d36_2462114cuda3std6ranges3__45__cpo9iter_moveE
	.align		8
        /*0080*/ 	.dword	_ZN41_INTERNAL_521553df_4_k_cu_a0d30d36_2462114cuda3std6ranges3__45__cpo5beginE
	.align		8
        /*0088*/ 	.dword	_ZN41_INTERNAL_521553df_4_k_cu_a0d30d36_2462114cuda3std6ranges3__45__cpo3endE
	.align		8
        /*0090*/ 	.dword	_ZN41_INTERNAL_521553df_4_k_cu_a0d30d36_2462114cuda3std6ranges3__45__cpo6cbeginE
	.align		8
        /*0098*/ 	.dword	_ZN41_INTERNAL_521553df_4_k_cu_a0d30d36_2462114cuda3std6ranges3__45__cpo4cendE
	.align		8
        /*00a0*/ 	.dword	_ZN41_INTERNAL_521553df_4_k_cu_a0d30d36_2462114cuda3std6ranges3__45__cpo7advanceE
	.align		8
        /*00a8*/ 	.dword	_ZN41_INTERNAL_521553df_4_k_cu_a0d30d36_2462114cuda3std6ranges3__45__cpo9iter_swapE
	.align		8
        /*00b0*/ 	.dword	_ZN41_INTERNAL_521553df_4_k_cu_a0d30d36_2462114cuda3std6ranges3__45__cpo4nextE
	.align		8
        /*00b8*/ 	.dword	_ZN41_INTERNAL_521553df_4_k_cu_a0d30d36_2462114cuda3std6ranges3__45__cpo4prevE
	.align		8
        /*00c0*/ 	.dword	_ZN41_INTERNAL_521553df_4_k_cu_a0d30d36_2462114cuda3std6ranges3__45__cpo4dataE
	.align		8
        /*00c8*/ 	.dword	_ZN41_INTERNAL_521553df_4_k_cu_a0d30d36_2462114cuda3std6ranges3__45__cpo5cdataE
	.align		8
        /*00d0*/ 	.dword	_ZN41_INTERNAL_521553df_4_k_cu_a0d30d36_2462114cuda3std6ranges3__45__cpo4sizeE
	.align		8
        /*00d8*/ 	.dword	_ZN41_INTERNAL_521553df_4_k_cu_a0d30d36_2462114cuda3std6ranges3__45__cpo5ssizeE
	.align		8
        /*00e0*/ 	.dword	_ZN41_INTERNAL_521553df_4_k_cu_a0d30d36_2462114cuda3std6ranges3__45__cpo8distanceE
	.align		8
        /*00e8*/ 	.dword	_ZN41_INTERNAL_521553df_4_k_cu_a0d30d36_2462116thrust24THRUST_300001_SM_1000_NS8cuda_cub3parE
	.align		8
        /*00f0*/ 	.dword	_ZN41_INTERNAL_521553df_4_k_cu_a0d30d36_2462116thrust24THRUST_300001_SM_1000_NS8cuda_cub10par_nosyncE
	.align		8
        /*00f8*/ 	.dword	_ZN41_INTERNAL_521553df_4_k_cu_a0d30d36_2462116thrust24THRUST_300001_SM_1000_NS6system6detail10sequential3seqE
	.align		8
        /*0100*/ 	.dword	_ZN41_INTERNAL_521553df_4_k_cu_a0d30d36_2462116thrust24THRUST_300001_SM_1000_NS6system3cpp3parE
	.align		8
        /*0108*/ 	.dword	_ZN41_INTERNAL_521553df_4_k_cu_a0d30d36_2462116thrust24THRUST_300001_SM_1000_NS12placeholders2_1E
	.align		8
        /*0110*/ 	.dword	_ZN41_INTERNAL_521553df_4_k_cu_a0d30d36_2462116thrust24THRUST_300001_SM_1000_NS12placeholders2_2E
	.align		8
        /*0118*/ 	.dword	_ZN41_INTERNAL_521553df_4_k_cu_a0d30d36_2462116thrust24THRUST_300001_SM_1000_NS12placeholders2_3E
	.align		8
        /*0120*/ 	.dword	_ZN41_INTERNAL_521553df_4_k_cu_a0d30d36_2462116thrust24THRUST_300001_SM_1000_NS12placeholders2_4E
	.align		8
        /*0128*/ 	.dword	_ZN41_INTERNAL_521553df_4_k_cu_a0d30d36_2462116thrust24THRUST_300001_SM_1000_NS12placeholders2_5E
	.align		8
        /*0130*/ 	.dword	_ZN41_INTERNAL_521553df_4_k_cu_a0d30d36_2462116thrust24THRUST_300001_SM_1000_NS12placeholders2_6E
	.align		8
        /*0138*/ 	.dword	_ZN41_INTERNAL_521553df_4_k_cu_a0d30d36_2462116thrust24THRUST_300001_SM_1000_NS12placeholders2_7E
	.align		8
        /*0140*/ 	.dword	_ZN41_INTERNAL_521553df_4_k_cu_a0d30d36_2462116thrust24THRUST_300001_SM_1000_NS12placeholders2_8E
	.align		8
        /*0148*/ 	.dword	_ZN41_INTERNAL_521553df_4_k_cu_a0d30d36_2462116thrust24THRUST_300001_SM_1000_NS12placeholders2_9E
	.align		8
        /*0150*/ 	.dword	_ZN41_INTERNAL_521553df_4_k_cu_a0d30d36_2462116thrust24THRUST_300001_SM_1000_NS12placeholders3_10E
	.align		8
        /*0158*/ 	.dword	_ZN41_INTERNAL_521553df_4_k_cu_a0d30d36_2462116thrust24THRUST_300001_SM_1000_NS3seqE
	.align		8
        /*0160*/ 	.dword	_ZN41_INTERNAL_521553df_4_k_cu_a0d30d36_2462116thrust24THRUST_300001_SM_1000_NS6deviceE


//--------------------- .text._ZN3cub18CUB_300001_SM_10006detail11EmptyKernelIvEEvv --------------------------
	.section	.text._ZN3cub18CUB_300001_SM_10006detail11EmptyKernelIvEEvv,"ax",@progbits
	.align	128
        .global         _ZN3cub18CUB_300001_SM_10006detail11EmptyKernelIvEEvv
        .type           _ZN3cub18CUB_300001_SM_10006detail11EmptyKernelIvEEvv,@function
        .size           _ZN3cub18CUB_300001_SM_10006detail11EmptyKernelIvEEvv,(.L_x_1 - _ZN3cub18CUB_300001_SM_10006detail11EmptyKernelIvEEvv)
        .other          _ZN3cub18CUB_300001_SM_10006detail11EmptyKernelIvEEvv,@"STO_CUDA_ENTRY STV_DEFAULT"
_ZN3cub18CUB_300001_SM_10006detail11EmptyKernelIvEEvv:
.text._ZN3cub18CUB_300001_SM_10006detail11EmptyKernelIvEEvv:
[----:B------:R-:W-:Y:S01]  /*0000*/  LDC R1, c[0x0][0x37c] ;  /* 0x0000df00ff017b82 */ /* 0x000fe20000000800 */
[----:B------:R-:W-:Y:S05]  /*0010*/  EXIT ;  /* 0x000000000000794d */ /* 0x000fea0003800000 */
.L_x_0:
[----:B------:R-:W-:-:S00]  /*0020*/  BRA `(.L_x_0) ;  /* 0xfffffffc00fc7947 */ /* 0x000fc0000383ffff */
[----:B------:R-:W-:-:S00]  /*0030*/  NOP ;  /* 0x0000000000007918 */ /* 0x000fc00000000000 */
        /* <DEDUP_REMOVED lines=12> */
.L_x_1:


//--------------------- .nv.shared.reserved.0     --------------------------
	.section	.nv.shared.reserved.0,"aw",@nobits
	.weak		__nv_reservedSMEM_offset_0_alias
	.size		__nv_reservedSMEM_offset_0_alias, 0, 64
	.other		__nv_reservedSMEM_offset_0_alias,@"STO_CUDA_RESERVED_SHARED STV_DEFAULT"
__nv_reservedSMEM_offset_0_alias:
	.zero		0
	.zero		64


//--------------------- .nv.global                --------------------------
	.section	.nv.global,"aw",@nobits
.nv.global:
	.type		_ZN41_INTERNAL_521553df_4_k_cu_a0d30d36_2462116thrust24THRUST_300001_SM_1000_NS12placeholders2_8E,@object
	.size		_ZN41_INTERNAL_521553df_4_k_cu_a0d30d36_2462116thrust24THRUST_300001_SM_1000_NS12placeholders2_8E,(_ZN41_INTERNAL_521553df_4_k_cu_a0d30d36_2462114cuda3std3__443_GLOBAL__N__521553df_4_k_cu_a0d30d36_2462116ignoreE - _ZN41_INTERNAL_521553df_4_k_cu_a0d30d36_2462116thrust24THRUST_300001_SM_1000_NS12placeholders2_8E)
_ZN41_INTERNAL_521553df_4_k_cu_a0d30d36_2462116thrust24THRUST_300001_SM_1000_NS12placeholders2_8E:
	.zero		1
	.type		_ZN41_INTERNAL_521553df_4_k_cu_a0d30d36_2462114cuda3std3__443_GLOBAL__N__521553df_4_k_cu_a0d30d36_2462116ignoreE,@object
	.size		_ZN41_INTERNAL_521553df_4_k_cu_a0d30d36_2462114cuda3std3__443_GLOBAL__N__521553df_4_k_cu_a0d30d36_2462116ignoreE,(_ZN41_INTERNAL_521553df_4_k_cu_a0d30d36_2462114cuda3std6ranges3__45__cpo4dataE - _ZN41_INTERNAL_521553df_4_k_cu_a0d30d36_2462114cuda3std3__443_GLOBAL__N__521553df_4_k_cu_a0d30d36_2462116ignoreE)
_ZN41_INTERNAL_521553df_4_k_cu_a0d30d36_2462114cuda3std3__443_GLOBAL__N__521553df_4_k_cu_a0d30d36_2462116ignoreE:
	.zero		1
	.type		_ZN41_INTERNAL_521553df_4_k_cu_a0d30d36_2462114cuda3std6ranges3__45__cpo4dataE,@object
	.size		_ZN41_INTERNAL_521553df_4_k_cu_a0d30d36_2462114cuda3std6ranges3__45__cpo4dataE,(_ZN41_INTERNAL_521553df_4_k_cu_a0d30d36_2462116thrust24THRUST_300001_SM_1000_NS6system3cpp3parE - _ZN41_INTERNAL_521553df_4_k_cu_a0d30d36_2462114cuda3std6ranges3__45__cpo4dataE)
_ZN41_INTERNAL_521553df_4_k_cu_a0d30d36_2462114cuda3std6ranges3__45__cpo4dataE:
	.zero		1
	.type		_ZN41_INTERNAL_521553df_4_k_cu_a0d30d36_2462116thrust24THRUST_300001_SM_1000_NS6system3cpp3parE,@object
	.size		_ZN41_INTERNAL_521553df_4_k_cu_a0d30d36_2462116thrust24THRUST_300001_SM_1000_NS6system3cpp3parE,(_ZN41_INTERNAL_521553df_4_k_cu_a0d30d36_2462114cuda3std3__45__cpo5beginE - _ZN41_INTERNAL_521553df_4_k_cu_a0d30d36_2462116thrust24THRUST_300001_SM_1000_NS6system3cpp3parE)
_ZN41_INTERNAL_521553df_4_k_cu_a0d30d36_2462116thrust24THRUST_300001_SM_1000_NS6system3cpp3parE:
	.zero		1
	.type		_ZN41_INTERNAL_521553df_4_k_cu_a0d30d36_2462114cuda3std3__45__cpo5beginE,@object
	.size		_ZN41_INTERNAL_521553df_4_k_cu_a0d30d36_2462114cuda3std3__45__cpo5beginE,(_ZN41_INTERNAL_521553df_4_k_cu_a0d30d36_2462114cuda3std6ranges3__45__cpo5beginE - _ZN41_INTERNAL_521553df_4_k_cu_a0d30d36_2462114cuda3std3__45__cpo5beginE)
_ZN41_INTERNAL_521553df_4_k_cu_a0d30d36_2462114cuda3std3__45__cpo5beginE:
	.zero		1
	.type		_ZN41_INTERNAL_521553df_4_k_cu_a0d30d36_2462114cuda3std6ranges3__45__cpo5beginE,@object
	.size		_ZN41_INTERNAL_521553df_4_k_cu_a0d30d36_2462114cuda3std6ranges3__45__cpo5beginE,(_ZN41_INTERNAL_521553df_4_k_cu_a0d30d36_2462116thrust24THRUST_300001_SM_1000_NS6deviceE - _ZN41_INTERNAL_521553df_4_k_cu_a0d30d36_2462114cuda3std6ranges3__45__cpo5beginE)
_ZN41_INTERNAL_521553df_4_k_cu_a0d30d36_2462114cuda3std6ranges3__45__cpo5beginE:
	.zero		1
	.type		_ZN41_INTERNAL_521553df_4_k_cu_a0d30d36_2462116thrust24THRUST_300001_SM_1000_NS6deviceE,@object
	.size		_ZN41_INTERNAL_521553df_4_k_cu_a0d30d36_2462116thrust24THRUST_300001_SM_1000_NS6deviceE,(_ZN41_INTERNAL_521553df_4_k_cu_a0d30d36_2462114cuda3std3__47nulloptE - _ZN41_INTERNAL_521553df_4_k_cu_a0d30d36_2462116thrust24THRUST_300001_SM_1000_NS6deviceE)
_ZN41_INTERNAL_521553df_4_k_cu_a0d30d36_2462116thrust24THRUST_300001_SM_1000_NS6deviceE:
	.zero		1
	.type		_ZN41_INTERNAL_521553df_4_k_cu_a0d30d36_2462114cuda3std3__47nulloptE,@object
	.size		_ZN41_INTERNAL_521553df_4_k_cu_a0d30d36_2462114cuda3std3__47nulloptE,(_ZN41_INTERNAL_521553df_4_k_cu_a0d30d36_2462114cuda3std6ranges3__45__cpo8distanceE - _ZN41_INTERNAL_521553df_4_k_cu_a0d30d36_2462114cuda3std3__47nulloptE)
_ZN41_INTERNAL_521553df_4_k_cu_a0d30d36_2462114cuda3std3__47nulloptE:
	.zero		1
	.type		_ZN41_INTERNAL_521553df_4_k_cu_a0d30d36_2462114cuda3std6ranges3__45__cpo8distanceE,@object
	.size		_ZN41_INTERNAL_521553df_4_k_cu_a0d30d36_2462114cuda3std6ranges3__45__cpo8distanceE,(_ZN41_INTERNAL_521553df_4_k_cu_a0d30d36_2462116thrust24THRUST_300001_SM_1000_NS12placeholders2_4E - _ZN41_INTERNAL_521553df_4_k_cu_a0d30d36_2462114cuda3std6ranges3__45__cpo8distanceE)
_ZN41_INTERNAL_521553df_4_k_cu_a0d30d36_2462114cuda3std6ranges3__45__cpo8distanceE:
	.zero		1
	.type		_ZN41_INTERNAL_521553df_4_k_cu_a0d30d36_2462116thrust24THRUST_300001_SM_1000_NS12placeholders2_4E,@object
	.size		_ZN41_INTERNAL_521553df_4_k_cu_a0d30d36_2462116thrust24THRUST_300001_SM_1000_NS12placeholders2_4E,(_ZN41_INTERNAL_521553df_4_k_cu_a0d30d36_2462114cuda3std3__45__cpo6rbeginE - _ZN41_INTERNAL_521553df_4_k_cu_a0d30d36_2462116thrust24THRUST_300001_SM_1000_NS12placeholders2_4E)
_ZN41_INTERNAL_521553df_4_k_cu_a0d30d36_2462116thrust24THRUST_300001_SM_1000_NS12placeholders2_4E:
	.zero		1
	.type		_ZN41_INTERNAL_521553df_4_k_cu_a0d30d36_2462114cuda3std3__45__cpo6rbeginE,@object
	.size		_ZN41_INTERNAL_521553df_4_k_cu_a0d30d36_2462114cuda3std3__45__cpo6rbeginE,(_ZN41_INTERNAL_521553df_4_k_cu_a0d30d36_2462114cuda3std6ranges3__45__cpo7advanceE - _ZN41_INTERNAL_521553df_4_k_cu_a0d30d36_2462114cuda3std3__45__cpo6rbeginE)
_ZN41_INTERNAL_521553df_4_k_cu_a0d30d36_2462114cuda3std3__45__cpo6rbeginE:
	.zero		1
	.type		_ZN41_INTERNAL_521553df_4_k_cu_a0d30d36_2462114cuda3std6ranges3__45__cpo7advanceE,@object
	.size		_ZN41_INTERNAL_521553df_4_k_cu_a0d30d36_2462114cuda3std6ranges3__45__cpo7advanceE,(_ZN41_INTERNAL_521553df_4_k_cu_a0d30d36_2462116thrust24THRUST_300001_SM_1000_NS12placeholders3_10E - _ZN41_INTERNAL_521553df_4_k_cu_a0d30d36_2462114cuda3std6ranges3__45__cpo7advanceE)
_ZN41_INTERNAL_521553df_4_k_cu_a0d30d36_2462114cuda3std6ranges3__45__cpo7advanceE:
	.zero		1
	.type		_ZN41_INTERNAL_521553df_4_k_cu_a0d30d36_2462116thrust24THRUST_300001_SM_1000_NS12placeholders3_10E,@object
	.size		_ZN41_INTERNAL_521553df_4_k_cu_a0d30d36_2462116thrust24THRUST_300001_SM_1000_NS12placeholders3_10E,(_ZN41_INTERNAL_521553df_4_k_cu_a0d30d36_2462114cuda3std3__48in_placeE - _ZN41_INTERNAL_521553df_4_k_cu_a0d30d36_2462116thrust24THRUST_300001_SM_1000_NS12placeholders3_10E)
_ZN41_INTERNAL_521553df_4_k_cu_a0d30d36_2462116thrust24THRUST_300001_SM_1000_NS12placeholders3_10E:
	.zero		1
	.type		_ZN41_INTERNAL_521553df_4_k_cu_a0d30d36_2462114cuda3std3__48in_placeE,@object
	.size		_ZN41_INTERNAL_521553df_4_k_cu_a0d30d36_2462114cuda3std3__48in_placeE,(_ZN41_INTERNAL_521553df_4_k_cu_a0d30d36_2462114cuda3std6ranges3__45__cpo4sizeE - _ZN41_INTERNAL_521553df_4_k_cu_a0d30d36_2462114cuda3std3__48in_placeE)
_ZN41_INTERNAL_521553df_4_k_cu_a0d30d36_2462114cuda3std3__48in_placeE:
	.zero		1
	.type		_ZN41_INTERNAL_521553df_4_k_cu_a0d30d36_2462114cuda3std6ranges3__45__cpo4sizeE,@object
	.size		_ZN41_INTERNAL_521553df_4_k_cu_a0d30d36_2462114cuda3std6ranges3__45__cpo4sizeE,(_ZN41_INTERNAL_521553df_4_k_cu_a0d30d36_2462116thrust24THRUST_300001_SM_1000_NS12placeholders2_2E - _ZN41_INTERNAL_521553df_4_k_cu_a0d30d36_2462114cuda3std6ranges3__45__cpo4sizeE)
_ZN41_INTERNAL_521553df_4_k_cu_a0d30d36_2462114cuda3std6ranges3__45__cpo4sizeE:
	.zero		1
	.type		_ZN41_INTERNAL_521553df_4_k_cu_a0d30d36_2462116thrust24THRUST_300001_SM_1000_NS12placeholders2_2E,@object
	.size		_ZN41_INTERNAL_521553df_4_k_cu_a0d30d36_2462116thrust24THRUST_300001_SM_1000_NS12placeholders2_2E,(_ZN41_INTERNAL_521553df_4_k_cu_a0d30d36_2462114cuda3std3__45__cpo6cbeginE - _ZN41_INTERNAL_521553df_4_k_cu_a0d30d36_2462116thrust24THRUST_300001_SM_1000_NS12placeholders2_2E)
_ZN41_INTERNAL_521553df_4_k_cu_a0d30d36_2462116thrust24THRUST_300001_SM_1000_NS12placeholders2_2E:
	.zero		1
	.type		_ZN41_INTERNAL_521553df_4_k_cu_a0d30d36_2462114cuda3std3__45__cpo6cbeginE,@object
	.size		_ZN41_INTERNAL_521553df_4_k_cu_a0d30d36_2462114cuda3std3__45__cpo6cbeginE,(_ZN41_INTERNAL_521553df_4_k_cu_a0d30d36_2462114cuda3std6ranges3__45__cpo6cbeginE - _ZN41_INTERNAL_521553df_4_k_cu_a0d30d36_2462114cuda3std3__45__cpo6cbeginE)
_ZN41_INTERNAL_521553df_4_k_cu_a0d30d36_2462114cuda3std3__45__cpo6cbeginE:
	.zero		1
	.type		_ZN41_INTERNAL_521553df_4_k_cu_a0d30d36_2462114cuda3std6ranges3__45__cpo6cbeginE,@object
	.size		_ZN41_INTERNAL_521553df_4_k_cu_a0d30d36_2462114cuda3std6ranges3__45__cpo6cbeginE,(_ZN41_INTERNAL_521553df_4_k_cu_a0d30d36_2462116thrust24THRUST_300001_SM_1000_NS12placeholders2_6E - _ZN41_INTERNAL_521553df_4_k_cu_a0d30d36_2462114cuda3std6ranges3__45__cpo6cbeginE)
_ZN41_INTERNAL_521553df_4_k_cu_a0d30d36_2462114cuda3std6ranges3__45__cpo6cbeginE:
	.zero		1
	.type		_ZN41_INTERNAL_521553df_4_k_cu_a0d30d36_2462116thrust24THRUST_300001_SM_1000_NS12placeholders2_6E,@object
	.size		_ZN41_INTERNAL_521553df_4_k_cu_a0d30d36_2462116thrust24THRUST_300001_SM_1000_NS12placeholders2_6E,(_ZN41_INTERNAL_521553df_4_k_cu_a0d30d36_2462114cuda3std3__45__cpo7crbeginE - _ZN41_INTERNAL_521553df_4_k_cu_a0d30d36_2462116thrust24THRUST_300001_SM_1000_NS12placeholders2_6E)
_ZN41_INTERNAL_521553df_4_k_cu_a0d30d36_2462116thrust24THRUST_300001_SM_1000_NS12placeholders2_6E:
	.zero		1
	.type		_ZN41_INTERNAL_521553df_4_k_cu_a0d30d36_2462114cuda3std3__45__cpo7crbeginE,@object
	.size		_ZN41_INTERNAL_521553df_4_k_cu_a0d30d36_2462114cuda3std3__45__cpo7crbeginE,(_ZN41_INTERNAL_521553df_4_k_cu_a0d30d36_2462114cuda3std6ranges3__45__cpo4nextE - _ZN41_INTERNAL_521553df_4_k_cu_a0d30d36_2462114cuda3std3__45__cpo7crbeginE)
_ZN41_INTERNAL_521553df_4_k_cu_a0d30d36_2462114cuda3std3__45__cpo7crbeginE:
	.zero		1
	.type		_ZN41_INTERNAL_521553df_4_k_cu_a0d30d36_2462114cuda3std6ranges3__45__cpo4nextE,@object
	.size		_ZN41_INTERNAL_521553df_4_k_cu_a0d30d36_2462114cuda3std6ranges3__45__cpo4nextE,(_ZN41_INTERNAL_521553df_4_k_cu_a0d30d36_2462114cuda3std6ranges3__45__cpo4swapE - _ZN41_INTERNAL_521553df_4_k_cu_a0d30d36_2462114cuda3std6ranges3__45__cpo4nextE)
_ZN41_INTERNAL_521553df_4_k_cu_a0d30d36_2462114cuda3std6ranges3__45__cpo4nextE:
	.zero		1
	.type		_ZN41_INTERNAL_521553df_4_k_cu_a0d30d36_2462114cuda3std6ranges3__45__cpo4swapE,@object
	.size		_ZN41_INTERNAL_521553df_4_k_cu_a0d30d36_2462114cuda3std6ranges3__45__cpo4swapE,(_ZN41_INTERNAL_521553df_4_k_cu_a0d30d36_2462116thrust24THRUST_300001_SM_1000_NS8cuda_cub10par_nosyncE - _ZN41_INTERNAL_521553df_4_k_cu_a0d30d36_2462114cuda3std6ranges3__45__cpo4swapE)
_ZN41_INTERNAL_521553df_4_k_cu_a0d30d36_2462114cuda3std6ranges3__45__cpo4swapE:
	.zero		1
	.type		_ZN41_INTERNAL_521553df_4_k_cu_a0d30d36_2462116thrust24THRUST_300001_SM_1000_NS8cuda_cub10par_nosyncE,@object
	.size		_ZN41_INTERNAL_521553df_4_k_cu_a0d30d36_2462116thrust24THRUST_300001_SM_1000_NS8cuda_cub10par_nosyncE,(_ZN41_INTERNAL_521553df_4_k_cu_a0d30d36_2462116thrust24THRUST_300001_SM_1000_NS3seqE - _ZN41_INTERNAL_521553df_4_k_cu_a0d30d36_2462116thrust24THRUST_300001_SM_1000_NS8cuda_cub10par_nosyncE)
_ZN41_INTERNAL_521553df_4_k_cu_a0d30d36_2462116thrust24THRUST_300001_SM_1000_NS8cuda_cub10par_nosyncE:
	.zero		1
	.type		_ZN41_INTERNAL_521553df_4_k_cu_a0d30d36_2462116thrust24THRUST_300001_SM_1000_NS3seqE,@object
	.size		_ZN41_INTERNAL_521553df_4_k_cu_a0d30d36_2462116thrust24THRUST_300001_SM_1000_NS3seqE,(_ZN41_INTERNAL_521553df_4_k_cu_a0d30d36_2462114cuda3std3__420unreachable_sentinelE - _ZN41_INTERNAL_521553df_4_k_cu_a0d30d36_2462116thrust24THRUST_300001_SM_1000_NS3seqE)
_ZN41_INTERNAL_521553df_4_k_cu_a0d30d36_2462116thrust24THRUST_300001_SM_1000_NS3seqE:
	.zero		1
	.type		_ZN41_INTERNAL_521553df_4_k_cu_a0d30d36_2462114cuda3std3__420unreachable_sentinelE,@object
	.size		_ZN41_INTERNAL_521553df_4_k_cu_a0d30d36_2462114cuda3std3__420unreachable_sentinelE,(_ZN41_INTERNAL_521553df_4_k_cu_a0d30d36_2462114cuda3std6ranges3__45__cpo5ssizeE - _ZN41_INTERNAL_521553df_4_k_cu_a0d30d36_2462114cuda3std3__420unreachable_sentinelE)
_ZN41_INTERNAL_521553df_4_k_cu_a0d30d36_2462114cuda3std3__420unreachable_sentinelE:
	.zero		1
	.type		_ZN41_INTERNAL_521553df_4_k_cu_a0d30d36_2462114cuda3std6ranges3__45__cpo5ssizeE,@object
	.size		_ZN41_INTERNAL_521553df_4_k_cu_a0d30d36_2462114cuda3std6ranges3__45__cpo5ssizeE,(_ZN41_INTERNAL_521553df_4_k_cu_a0d30d36_2462116thrust24THRUST_300001_SM_1000_NS12placeholders2_3E - _ZN41_INTERNAL_521553df_4_k_cu_a0d30d36_2462114cuda3std6ranges3__45__cpo5ssizeE)
_ZN41_INTERNAL_521553df_4_k_cu_a0d30d36_2462114cuda3std6ranges3__45__cpo5ssizeE:
	.zero		1
	.type		_ZN41_INTERNAL_521553df_4_k_cu_a0d30d36_2462116thrust24THRUST_300001_SM_1000_NS12placeholders2_3E,@object
	.size		_ZN41_INTERNAL_521553df_4_k_cu_a0d30d36_2462116thrust24THRUST_300001_SM_1000_NS12placeholders2_3E,(_ZN41_INTERNAL_521553df_4_k_cu_a0d30d36_2462114cuda3std3__45__cpo4cendE - _ZN41_INTERNAL_521553df_4_k_cu_a0d30d36_2462116thrust24THRUST_300001_SM_1000_NS12placeholders2_3E)
_ZN41_INTERNAL_521553df_4_k_cu_a0d30d36_2462116thrust24THRUST_300001_SM_1000_NS12placeholders2_3E:
	.zero		1
	.type		_ZN41_INTERNAL_521553df_4_k_cu_a0d30d36_2462114cuda3std3__45__cpo4cendE,@object
	.size		_ZN41_INTERNAL_521553df_4_k_cu_a0d30d36_2462114cuda3std3__45__cpo4cendE,(_ZN41_INTERNAL_521553df_4_k_cu_a0d30d36_2462114cuda3std6ranges3__45__cpo4cendE - _ZN41_INTERNAL_521553df_4_k_cu_a0d30d36_2462114cuda3std3__45__cpo4cendE)
_ZN41_INTERNAL_521553df_4_k_cu_a0d30d36_2462114cuda3std3__45__cpo4cendE:
	.zero		1
	.type		_ZN41_INTERNAL_521553df_4_k_cu_a0d30d36_2462114cuda3std6ranges3__45__cpo4cendE,@object
	.size		_ZN41_INTERNAL_521553df_4_k_cu_a0d30d36_2462114cuda3std6ranges3__45__cpo4cendE,(_ZN41_INTERNAL_521553df_4_k_cu_a0d30d36_2462116thrust24THRUST_300001_SM_1000_NS12placeholders2_7E - _ZN41_INTERNAL_521553df_4_k_cu_a0d30d36_2462114cuda3std6ranges3__45__cpo4cendE)
_ZN41_INTERNAL_521553df_4_k_cu_a0d30d36_2462114cuda3std6ranges3__45__cpo4cendE:
	.zero		1
	.type		_ZN41_INTERNAL_521553df_4_k_cu_a0d30d36_2462116thrust24THRUST_300001_SM_1000_NS12placeholders2_7E,@object
	.size		_ZN41_INTERNAL_521553df_4_k_cu_a0d30d36_2462116thrust24THRUST_300001_SM_1000_NS12placeholders2_7E,(_ZN41_INTERNAL_521553df_4_k_cu_a0d30d36_2462114cuda3std3__45__cpo5crendE - _ZN41_INTERNAL_521553df_4_k_cu_a0d30d36_2462116thrust24THRUST_300001_SM_1000_NS12placeholders2_7E)
_ZN41_INTERNAL_521553df_4_k_cu_a0d30d36_2462116thrust24THRUST_300001_SM_1000_NS12placeholders2_7E:
	.zero		1
	.type		_ZN41_INTERNAL_521553df_4_k_cu_a0d30d36_2462114cuda3std3__45__cpo5crendE,@object
	.size		_ZN41_INTERNAL_521553df_4_k_cu_a0d30d36_2462114cuda3std3__45__cpo5crendE,(_ZN41_INTERNAL_521553df_4_k_cu_a0d30d36_2462114cuda3std6ranges3__45__cpo4prevE - _ZN41_INTERNAL_521553df_4_k_cu_a0d30d36_2462114cuda3std3__45__cpo5crendE)
_ZN41_INTERNAL_521553df_4_k_cu_a0d30d36_2462114cuda3std3__45__cpo5crendE:
	.zero		1
	.type		_ZN41_INTERNAL_521553df_4_k_cu_a0d30d36_2462114cuda3std6ranges3__45__cpo4prevE,@object
	.size		_ZN41_INTERNAL_521553df_4_k_cu_a0d30d36_2462114cuda3std6ranges3__45__cpo4prevE,(_ZN41_INTERNAL_521553df_4_k_cu_a0d30d36_2462114cuda3std6ranges3__45__cpo9iter_moveE - _ZN41_INTERNAL_521553df_4_k_cu_a0d30d36_2462114cuda3std6ranges3__45__cpo4prevE)
_ZN41_INTERNAL_521553df_4_k_cu_a0d30d36_2462114cuda3std6ranges3__45__cpo4prevE:
	.zero		1
	.type		_ZN41_INTERNAL_521553df_4_k_cu_a0d30d36_2462114cuda3std6ranges3__45__cpo9iter_moveE,@object
	.size		_ZN41_INTERNAL_521553df_4_k_cu_a0d30d36_2462114cuda3std6ranges3__45__cpo9iter_moveE,(_ZN41_INTERNAL_521553df_4_k_cu_a0d30d36_2462116thrust24THRUST_300001_SM_1000_NS6system6detail10sequential3seqE - _ZN41_INTERNAL_521553df_4_k_cu_a0d30d36_2462114cuda3std6ranges3__45__cpo9iter_moveE)
_ZN41_INTERNAL_521553df_4_k_cu_a0d30d36_2462114cuda3std6ranges3__45__cpo9iter_moveE:
	.zero		1
	.type		_ZN41_INTERNAL_521553df_4_k_cu_a0d30d36_2462116thrust24THRUST_300001_SM_1000_NS6system6detail10sequential3seqE,@object
	.size		_ZN41_INTERNAL_521553df_4_k_cu_a0d30d36_2462116thrust24THRUST_300001_SM_1000_NS6system6detail10sequential3seqE,(_ZN41_INTERNAL_521553df_4_k_cu_a0d30d36_2462116thrust24THRUST_300001_SM_1000_NS12placeholders2_9E - _ZN41_INTERNAL_521553df_4_k_cu_a0d30d36_2462116thrust24THRUST_300001_SM_1000_NS6system6detail10sequential3seqE)
_ZN41_INTERNAL_521553df_4_k_cu_a0d30d36_2462116thrust24THRUST_300001_SM_1000_NS6system6detail10sequential3seqE:
	.zero		1
	.type		_ZN41_INTERNAL_521553df_4_k_cu_a0d30d36_2462116thrust24THRUST_300001_SM_1000_NS12placeholders2_9E,@object
	.size		_ZN41_INTERNAL_521553df_4_k_cu_a0d30d36_2462116thrust24THRUST_300001_SM_1000_NS12placeholders2_9E,(_ZN41_INTERNAL_521553df_4_k_cu_a0d30d36_2462114cuda3std3__419piecewise_constructE - _ZN41_INTERNAL_521553df_4_k_cu_a0d30d36_2462116thrust24THRUST_300001_SM_1000_NS12placeholders2_9E)
_ZN41_INTERNAL_521553df_4_k_cu_a0d30d36_2462116thrust24THRUST_300001_SM_1000_NS12placeholders2_9E:
	.zero		1
	.type		_ZN41_INTERNAL_521553df_4_k_cu_a0d30d36_2462114cuda3std3__419piecewise_constructE,@object
	.size		_ZN41_INTERNAL_521553df_4_k_cu_a0d30d36_2462114cuda3std3__419piecewise_constructE,(_ZN41_INTERNAL_521553df_4_k_cu_a0d30d36_2462114cuda3std6ranges3__45__cpo5cdataE - _ZN41_INTERNAL_521553df_4_k_cu_a0d30d36_2462114cuda3std3__419piecewise_constructE)
_ZN41_INTERNAL_521553df_4_k_cu_a0d30d36_2462114cuda3std3__419piecewise_constructE:
	.zero		1
	.type		_ZN41_INTERNAL_521553df_4_k_cu_a0d30d36_2462114cuda3std6ranges3__45__cpo5cdataE,@object
	.size		_ZN41_INTERNAL_521553df_4_k_cu_a0d30d36_2462114cuda3std6ranges3__45__cpo5cdataE,(_ZN41_INTERNAL_521553df_4_k_cu_a0d30d36_2462116thrust24THRUST_300001_SM_1000_NS12placeholders2_1E - _ZN41_INTERNAL_521553df_4_k_cu_a0d30d36_2462114cuda3std6ranges3__45__cpo5cdataE)
_ZN41_INTERNAL_521553df_4_k_cu_a0d30d36_2462114cuda3std6ranges3__45__cpo5cdataE:
	.zero		1
	.type		_ZN41_INTERNAL_521553df_4_k_cu_a0d30d36_2462116thrust24THRUST_300001_SM_1000_NS12placeholders2_1E,@object
	.size		_ZN41_INTERNAL_521553df_4_k_cu_a0d30d36_2462116thrust24THRUST_300001_SM_1000_NS12placeholders2_1E,(_ZN41_INTERNAL_521553df_4_k_cu_a0d30d36_2462114cuda3std3__45__cpo3endE - _ZN41_INTERNAL_521553df_4_k_cu_a0d30d36_2462116thrust24THRUST_300001_SM_1000_NS12placeholders2_1E)
_ZN41_INTERNAL_521553df_4_k_cu_a0d30d36_2462116thrust24THRUST_300001_SM_1000_NS12placeholders2_1E:
	.zero		1
	.type		_ZN41_INTERNAL_521553df_4_k_cu_a0d30d36_2462114cuda3std3__45__cpo3endE,@object
	.size		_ZN41_INTERNAL_521553df_4_k_cu_a0d30d36_2462114cuda3std3__45__cpo3endE,(_ZN41_INTERNAL_521553df_4_k_cu_a0d30d36_2462114cuda3std6ranges3__45__cpo3endE - _ZN41_INTERNAL_521553df_4_k_cu_a0d30d36_2462114cuda3std3__45__cpo3endE)
_ZN41_INTERNAL_521553df_4_k_cu_a0d30d36_2462114cuda3std3__45__cpo3endE:
	.zero		1
	.type		_ZN41_INTERNAL_521553df_4_k_cu_a0d30d36_2462114cuda3std6ranges3__45__cpo3endE,@object
	.size		_ZN41_INTERNAL_521553df_4_k_cu_a0d30d36_2462114cuda3std6ranges3__45__cpo3endE,(_ZN41_INTERNAL_521553df_4_k_cu_a0d30d36_2462116thrust24THRUST_300001_SM_1000_NS12placeholders2_5E - _ZN41_INTERNAL_521553df_4_k_cu_a0d30d36_2462114cuda3std6ranges3__45__cpo3endE)
_ZN41_INTERNAL_521553df_4_k_cu_a0d30d36_2462114cuda3std6ranges3__45__cpo3endE:
	.zero		1
	.type		_ZN41_INTERNAL_521553df_4_k_cu_a0d30d36_2462116thrust24THRUST_300001_SM_1000_NS12placeholders2_5E,@object
	.size		_ZN41_INTERNAL_521553df_4_k_cu_a0d30d36_2462116thrust24THRUST_300001_SM_1000_NS12placeholders2_5E,(_ZN41_INTERNAL_521553df_4_k_cu_a0d30d36_2462114cuda3std3__45__cpo4rendE - _ZN41_INTERNAL_521553df_4_k_cu_a0d30d36_2462116thrust24THRUST_300001_SM_1000_NS12placeholders2_5E)
_ZN41_INTERNAL_521553df_4_k_cu_a0d30d36_2462116thrust24THRUST_300001_SM_1000_NS12placeholders2_5E:
	.zero		1
	.type		_ZN41_INTERNAL_521553df_4_k_cu_a0d30d36_2462114cuda3std3__45__cpo4rendE,@object
	.size		_ZN41_INTERNAL_521553df_4_k_cu_a0d30d36_2462114cuda3std3__45__cpo4rendE,(_ZN41_INTERNAL_521553df_4_k_cu_a0d30d36_2462114cuda3std6ranges3__45__cpo9iter_swapE - _ZN41_INTERNAL_521553df_4_k_cu_a0d30d36_2462114cuda3std3__45__cpo4rendE)
_ZN41_INTERNAL_521553df_4_k_cu_a0d30d36_2462114cuda3std3__45__cpo4rendE:
	.zero		1
	.type		_ZN41_INTERNAL_521553df_4_k_cu_a0d30d36_2462114cuda3std6ranges3__45__cpo9iter_swapE,@object
	.size		_ZN41_INTERNAL_521553df_4_k_cu_a0d30d36_2462114cuda3std6ranges3__45__cpo9iter_swapE,(_ZN41_INTERNAL_521553df_4_k_cu_a0d30d36_2462114cuda3std3__48unexpectE - _ZN41_INTERNAL_521553df_4_k_cu_a0d30d36_2462114cuda3std6ranges3__45__cpo9iter_swapE)
_ZN41_INTERNAL_521553df_4_k_cu_a0d30d36_2462114cuda3std6ranges3__45__cpo9iter_swapE:
	.zero		1
	.type		_ZN41_INTERNAL_521553df_4_k_cu_a0d30d36_2462114cuda3std3__48unexpectE,@object
	.size		_ZN41_INTERNAL_521553df_4_k_cu_a0d30d36_2462114cuda3std3__48unexpectE,(_ZN41_INTERNAL_521553df_4_k_cu_a0d30d36_2462116thrust24THRUST_300001_SM_1000_NS8cuda_cub3parE - _ZN41_INTERNAL_521553df_4_k_cu_a0d30d36_2462114cuda3std3__48unexpectE)
_ZN41_INTERNAL_521553df_4_k_cu_a0d30d36_2462114cuda3std3__48unexpectE:
	.zero		1
	.type		_ZN41_INTERNAL_521553df_4_k_cu_a0d30d36_2462116thrust24THRUST_300001_SM_1000_NS8cuda_cub3parE,@object
	.size		_ZN41_INTERNAL_521553df_4_k_cu_a0d30d36_2462116thrust24THRUST_300001_SM_1000_NS8cuda_cub3parE,(.L_29 - _ZN41_INTERNAL_521553df_4_k_cu_a0d30d36_2462116thrust24THRUST_300001_SM_1000_NS8cuda_cub3parE)
_ZN41_INTERNAL_521553df_4_k_cu_a0d30d36_2462116thrust24THRUST_300001_SM_1000_NS8cuda_cub3parE:
	.zero		1
.L_29:


//--------------------- .nv.constant0._ZN3cub18CUB_300001_SM_10006detail11EmptyKernelIvEEvv --------------------------
	.section	.nv.constant0._ZN3cub18CUB_300001_SM_10006detail11EmptyKernelIvEEvv,"a",@progbits
	.sectionflags	@""
	.align	4
.nv.constant0._ZN3cub18CUB_300001_SM_10006detail11EmptyKernelIvEEvv:
	.zero		896


//--------------------- SYMBOLS --------------------------

	.type		.nv.reservedSmem.offset0,@object
	.size		.nv.reservedSmem.offset0,0x4
